//
// Generated by NVIDIA NVVM Compiler
//
// Compiler Build ID: CL-36424714
// Cuda compilation tools, release 13.0, V13.0.88
// Based on NVVM 20.0.0
//

.version 9.0
.target sm_100
.address_size 64

	// .globl	_Z5vset4Pj

.visible .entry _Z5vset4Pj(
	.param .u64 .ptr .align 1 _Z5vset4Pj_param_0
)
{
	.reg .b32 	%r<5>;
	.reg .b64 	%rd<3>;

	ld.param.u64 	%rd1, [_Z5vset4Pj_param_0];
	cvta.to.global.u64 	%rd2, %rd1;
	// begin inline asm
	vset4.s32.s32.ge.add %r1, %r2, %r3, %r4;
	// end inline asm
	st.global.u32 	[%rd2], %r1;
	ret;

}


// ===== COMPILED SASS (sm_100) =====

	.target	sm_100

	.elftype	@"ET_EXEC"


//--------------------- .note.nv.tkinfo           --------------------------
	.section	.note.nv.tkinfo,"",@"SHT_NOTE"
	.sectionflags	@"SHF_NOTE_NV_TKINFO"
	.tkinfo
        /*0018*/ 	.word	0x00000002
        /*0030*/ 	.string	""
        /*0030*/ 	.string	"ptxas"
        /*0030*/ 	.string	"Cuda compilation tools, release 13.0, V13.0.88"
        /*0030*/ 	.string	"Build cuda_13.0.r13.0/compiler.36424714_0"
        /*0030*/ 	.string	"-arch sm_100 -m 64 "



//--------------------- .note.nv.cuinfo           --------------------------
	.section	.note.nv.cuinfo,"",@"SHT_NOTE"
	.sectionflags	@"SHF_NOTE_NV_CUINFO"
        /*0018*/ 	.short	0x0002
        /*001a*/ 	.short	0x0064
        /*001c*/ 	.short	0x0082
	.zero		2


//--------------------- .nv.info                  --------------------------
	.section	.nv.info,"",@"SHT_CUDA_INFO"
	.align	4


	//----- nvinfo : EIATTR_REGCOUNT
	.align		4
        /*0000*/ 	.byte	0x04, 0x2f
        /*0002*/ 	.short	(.L_1 - .L_0)
	.align		4
.L_0:
        /*0004*/ 	.word	index@(_Z5vset4Pj)
        /*0008*/ 	.word	0x0000000c


	//----- nvinfo : EIATTR_FRAME_SIZE
	.align		4
.L_1:
        /*000c*/ 	.byte	0x04, 0x11
        /*000e*/ 	.short	(.L_3 - .L_2)
	.align		4
.L_2:
        /*0010*/ 	.word	index@(_Z5vset4Pj)
        /*0014*/ 	.word	0x00000000


	//----- nvinfo : EIATTR_MIN_STACK_SIZE
	.align		4
.L_3:
        /*0018*/ 	.byte	0x04, 0x12
        /*001a*/ 	.short	(.L_5 - .L_4)
	.align		4
.L_4:
        /*001c*/ 	.word	index@(_Z5vset4Pj)
        /*0020*/ 	.word	0x00000000
.L_5:


//--------------------- .nv.compat                --------------------------
	.section	.nv.compat,"",@"SHT_CUDA_COMPAT_INFO"
	.align	4
        /*0000*/ 	.byte	0x02, 0x09, 0x00, 0x00, 0x02, 0x02, 0x01, 0x00, 0x02, 0x05, 0x05, 0x00, 0x03, 0x07, 0x01, 0x01
        /*0010*/ 	.byte	0x02, 0x03, 0x00, 0x00, 0x02, 0x06, 0x01, 0x00, 0x04, 0x0b, 0x08, 0x00, 0x09, 0x00, 0x00, 0x00
        /*0020*/ 	.byte	0x00, 0x00, 0x00, 0x00


//--------------------- .nv.info._Z5vset4Pj       --------------------------
	.section	.nv.info._Z5vset4Pj,"",@"SHT_CUDA_INFO"
	.sectionflags	@""
	.align	4


	//----- nvinfo : EIATTR_CUDA_API_VERSION
	.align		4
        /*0000*/ 	.byte	0x04, 0x37
        /*0002*/ 	.short	(.L_7 - .L_6)
.L_6:
        /*0004*/ 	.word	0x00000082


	//----- nvinfo : EIATTR_KPARAM_INFO
	.align		4
.L_7:
        /*0008*/ 	.byte	0x04, 0x17
        /*000a*/ 	.short	(.L_9 - .L_8)
.L_8:
        /*000c*/ 	.word	0x00000000
        /*0010*/ 	.short	0x0000
        /*0012*/ 	.short	0x0000
        /*0014*/ 	.byte	0x00, 0xf5, 0x21, 0x00


	//----- nvinfo : EIATTR_SPARSE_MMA_MASK
	.align		4
.L_9:
        /*0018*/ 	.byte	0x03, 0x50
        /*001a*/ 	.short	0x0000


	//----- nvinfo : EIATTR_MAXREG_COUNT
	.align		4
        /*001c*/ 	.byte	0x03, 0x1b
        /*001e*/ 	.short	0x00ff


	//----- nvinfo : EIATTR_MERCURY_ISA_VERSION
	.align		4
        /*0020*/ 	.byte	0x03, 0x5f
        /*0022*/ 	.short	0x0101


	//----- nvinfo : EIATTR_VRC_CTA_INIT_COUNT
	.align		4
        /*0024*/ 	.byte	0x02, 0x4a
	.zero		1
	.zero		1


	//----- nvinfo : EIATTR_EXIT_INSTR_OFFSETS
	.align		4
        /*0028*/ 	.byte	0x04, 0x1c
        /*002a*/ 	.short	(.L_11 - .L_10)


	//   ....[0]....
.L_10:
        /*002c*/ 	.word	0x00000270


	//----- nvinfo : EIATTR_CBANK_PARAM_SIZE
	.align		4
.L_11:
        /*0030*/ 	.byte	0x03, 0x19
        /*0032*/ 	.short	0x0008


	//----- nvinfo : EIATTR_PARAM_CBANK
	.align		4
        /*0034*/ 	.byte	0x04, 0x0a
        /*0036*/ 	.short	(.L_13 - .L_12)
	.align		4
.L_12:
        /*0038*/ 	.word	index@(.nv.constant0._Z5vset4Pj)
        /*003c*/ 	.short	0x0380
        /*003e*/ 	.short	0x0008


	//----- nvinfo : EIATTR_SW_WAR
	.align		4
.L_13:
        /*0040*/ 	.byte	0x04, 0x36
        /*0042*/ 	.short	(.L_15 - .L_14)
.L_14:
        /*0044*/ 	.word	0x00000008
.L_15:


//--------------------- .nv.callgraph             --------------------------
	.section	.nv.callgraph,"",@"SHT_CUDA_CALLGRAPH"
	.align	4
	.sectionentsize	8
	.align		4
        /*0000*/ 	.word	0x00000000
	.align		4
        /*0004*/ 	.word	0xffffffff
	.align		4
        /*0008*/ 	.word	0x00000000
	.align		4
        /*000c*/ 	.word	0xfffffffe
	.align		4
        /*0010*/ 	.word	0x00000000
	.align		4
        /*0014*/ 	.word	0xfffffffd
	.align		4
        /*0018*/ 	.word	0x00000000
	.align		4
        /*001c*/ 	.word	0xfffffffc


//--------------------- .text._Z5vset4Pj          --------------------------
	.section	.text._Z5vset4Pj,"ax",@progbits
	.align	128
        .global         _Z5vset4Pj
        .type           _Z5vset4Pj,@function
        .size           _Z5vset4Pj,(.L_x_1 - _Z5vset4Pj)
        .other          _Z5vset4Pj,@"STO_CUDA_ENTRY STV_DEFAULT"
_Z5vset4Pj:
.text._Z5vset4Pj:
[----:B------:R-:W-:Y:S01]  /*0000*/  LDC R1, c[0x0][0x37c] ;  /* 0x0000df00ff017b82 */ /* 0x000fe20000000800 */
[C-C-:B------:R-:W-:Y:S01]  /*0010*/  PRMT R2, R0.reuse, 0x3210, R0.reuse ;  /* 0x0000321000027816 */ /* 0x140fe20000000000 */
[----:B------:R-:W0:Y:S01]  /*0020*/  LDCU.64 UR4, c[0x0][0x358] ;  /* 0x00006b00ff0477ac */ /* 0x000e220008000a00 */
[----:B------:R-:W-:Y:S02]  /*0030*/  PRMT R3, R0, 0x7654, R0 ;  /* 0x0000765400037816 */ /* 0x000fe40000000000 */
[C---:B------:R-:W-:Y:S02]  /*0040*/  PRMT R4, R2.reuse, 0x7650, RZ ;  /* 0x0000765002047816 */ /* 0x040fe400000000ff */
[----:B------:R-:W-:Y:S02]  /*0050*/  PRMT R6, R3, 0x7650, RZ ;  /* 0x0000765003067816 */ /* 0x000fe400000000ff */
[----:B------:R-:W-:Y:S02]  /*0060*/  PRMT R5, R2, 0x7651, RZ ;  /* 0x0000765102057816 */ /* 0x000fe400000000ff */
[----:B------:R-:W-:-:S02]  /*0070*/  PRMT R4, R4, 0x8880, RZ ;  /* 0x0000888004047816 */ /* 0x000fc400000000ff */
[----:B------:R-:W-:Y:S02]  /*0080*/  PRMT R7, R3, 0x7651, RZ ;  /* 0x0000765103077816 */ /* 0x000fe400000000ff */
[----:B------:R-:W-:Y:S02]  /*0090*/  PRMT R8, R6, 0x8880, RZ ;  /* 0x0000888006087816 */ /* 0x000fe400000000ff */
[----:B------:R-:W-:Y:S01]  /*00a0*/  PRMT R6, R5, 0x8880, RZ ;  /* 0x0000888005067816 */ /* 0x000fe200000000ff */
[----:B------:R-:W-:Y:S01]  /*00b0*/  IMAD.MOV.U32 R5, RZ, RZ, R4 ;  /* 0x000000ffff057224 */ /* 0x000fe200078e0004 */
[----:B------:R-:W-:Y:S02]  /*00c0*/  PRMT R9, R7, 0x8880, RZ ;  /* 0x0000888007097816 */ /* 0x000fe400000000ff */
[----:B------:R-:W-:Y:S02]  /*00d0*/  PRMT R4, R2, 0x7652, RZ ;  /* 0x0000765202047816 */ /* 0x000fe400000000ff */
[----:B------:R-:W-:-:S02]  /*00e0*/  PRMT R7, R3, 0x7652, RZ ;  /* 0x0000765203077816 */ /* 0x000fc400000000ff */
[----:B------:R-:W-:Y:S02]  /*00f0*/  PRMT R2, R2, 0x7653, RZ ;  /* 0x0000765302027816 */ /* 0x000fe400000000ff */
[----:B------:R-:W-:Y:S02]  /*0100*/  PRMT R3, R3, 0x7653, RZ ;  /* 0x0000765303037816 */ /* 0x000fe400000000ff */
[----:B------:R-:W-:Y:S02]  /*0110*/  ISETP.GE.AND P1, PT, R5, R8, PT ;  /* 0x000000080500720c */ /* 0x000fe40003f26270 */
[----:B------:R-:W-:Y:S02]  /*0120*/  ISETP.GE.AND P2, PT, R6, R9, PT ;  /* 0x000000090600720c */ /* 0x000fe40003f46270 */
[----:B------:R-:W-:Y:S02]  /*0130*/  PRMT R5, R7, 0x8880, RZ ;  /* 0x0000888007057816 */ /* 0x000fe400000000ff */
[----:B------:R-:W-:-:S02]  /*0140*/  PRMT R4, R4, 0x8880, RZ ;  /* 0x0000888004047816 */ /* 0x000fc400000000ff */
[----:B------:R-:W-:Y:S02]  /*0150*/  PRMT R6, R2, 0x8880, RZ ;  /* 0x0000888002067816 */ /* 0x000fe400000000ff */
[----:B------:R-:W-:Y:S02]  /*0160*/  PRMT R7, R3, 0x8880, RZ ;  /* 0x0000888003077816 */ /* 0x000fe400000000ff */
[----:B------:R-:W0:Y:S01]  /*0170*/  LDC.64 R2, c[0x0][0x380] ;  /* 0x0000e000ff027b82 */ /* 0x000e220000000a00 */
[----:B------:R-:W-:Y:S01]  /*0180*/  ISETP.GE.AND P0, PT, R4, R5, PT ;  /* 0x000000050400720c */ /* 0x000fe20003f06270 */
[----:B------:R-:W-:Y:S01]  /*0190*/  IMAD.MOV.U32 R4, RZ, RZ, R6 ;  /* 0x000000ffff047224 */ /* 0x000fe200078e0006 */
[----:B------:R-:W-:Y:S01]  /*01a0*/  SEL R6, RZ, 0xffffffff, !P1 ;  /* 0xffffffffff067807 */ /* 0x000fe20004800000 */
[----:B------:R-:W-:Y:S01]  /*01b0*/  IMAD.MOV.U32 R5, RZ, RZ, R7 ;  /* 0x000000ffff057224 */ /* 0x000fe200078e0007 */
[----:B------:R-:W-:Y:S02]  /*01c0*/  SEL R7, RZ, 0xffffffff, !P2 ;  /* 0xffffffffff077807 */ /* 0x000fe40005000000 */
[----:B------:R-:W-:-:S02]  /*01d0*/  LOP3.LUT R9, R6, 0x1, RZ, 0xc0, !PT ;  /* 0x0000000106097812 */ /* 0x000fc400078ec0ff */
[----:B------:R-:W-:Y:S02]  /*01e0*/  ISETP.GE.AND P1, PT, R4, R5, PT ;  /* 0x000000050400720c */ /* 0x000fe40003f26270 */
[----:B------:R-:W-:Y:S02]  /*01f0*/  LOP3.LUT R7, R7, 0x1, RZ, 0xc0, !PT ;  /* 0x0000000107077812 */ /* 0x000fe400078ec0ff */
[----:B------:R-:W-:Y:S02]  /*0200*/  SEL R4, RZ, 0xffffffff, !P0 ;  /* 0xffffffffff047807 */ /* 0x000fe40004000000 */
[----:B------:R-:W-:Y:S02]  /*0210*/  SEL R5, RZ, 0xffffffff, !P1 ;  /* 0xffffffffff057807 */ /* 0x000fe40004800000 */
[----:B------:R-:W-:Y:S02]  /*0220*/  IADD3 R0, PT, PT, R7, R0, R9 ;  /* 0x0000000007007210 */ /* 0x000fe40007ffe009 */
[----:B------:R-:W-:-:S02]  /*0230*/  LOP3.LUT R4, R4, 0x1, RZ, 0xc0, !PT ;  /* 0x0000000104047812 */ /* 0x000fc400078ec0ff */
[----:B------:R-:W-:-:S04]  /*0240*/  LOP3.LUT R5, R5, 0x1, RZ, 0xc0, !PT ;  /* 0x0000000105057812 */ /* 0x000fc800078ec0ff */
[----:B------:R-:W-:-:S05]  /*0250*/  IADD3 R5, PT, PT, R5, R0, R4 ;  /* 0x0000000005057210 */ /* 0x000fca0007ffe004 */
[----:B0-----:R-:W-:Y:S01]  /*0260*/  STG.E desc[UR4][R2.64], R5 ;  /* 0x0000000502007986 */ /* 0x001fe2000c101904 */
[----:B------:R-:W-:Y:S05]  /*0270*/  EXIT ;  /* 0x000000000000794d */ /* 0x000fea0003800000 */
.L_x_0:
[----:B------:R-:W-:-:S00]  /*0280*/  BRA `(.L_x_0) ;  /* 0xfffffffc00fc7947 */ /* 0x000fc0000383ffff */
[----:B------:R-:W-:-:S00]  /*0290*/  NOP ;  /* 0x0000000000007918 */ /* 0x000fc00000000000 */
        /* <DEDUP_REMOVED lines=14> */
.L_x_1:


//--------------------- .nv.shared.reserved.0     --------------------------
	.section	.nv.shared.reserved.0,"aw",@nobits
	.weak		__nv_reservedSMEM_offset_0_alias
	.size		__nv_reservedSMEM_offset_0_alias, 0, 64
	.other		__nv_reservedSMEM_offset_0_alias,@"STO_CUDA_RESERVED_SHARED STV_DEFAULT"
__nv_reservedSMEM_offset_0_alias:
	.zero		0
	.zero		64


//--------------------- .nv.constant0._Z5vset4Pj  --------------------------
	.section	.nv.constant0._Z5vset4Pj,"a",@progbits
	.sectionflags	@""
	.align	4
.nv.constant0._Z5vset4Pj:
	.zero		904


//--------------------- SYMBOLS --------------------------

	.type		.nv.reservedSmem.offset0,@object
	.size		.nv.reservedSmem.offset0,0x4
